	.headerflags	@"EF_CUDA_TEXMODE_UNIFIED EF_CUDA_64BIT_ADDRESS EF_CUDA_ACCELERATORS EF_CUDA_SM90 EF_CUDA_VIRTUAL_SM(EF_CUDA_SM90)"
	.elftype	@"ET_EXEC"


//--------------------- .nv.info                  --------------------------
	.section	.nv.info,"",@"SHT_CUDA_INFO"
	.align	4


	//----- nvinfo : EIATTR_REGCOUNT
	.align		4
        /*0000*/ 	.byte	0x04, 0x2f
        /*0002*/ 	.short	(.L_1 - .L_0)
	.align		4
.L_0:
        /*0004*/ 	.word	index@(triton_poi_fused_cat_91)
        /*0008*/ 	.word	0x0000001e


	//----- nvinfo : EIATTR_MIN_STACK_SIZE
	.align		4
.L_1:
        /*000c*/ 	.byte	0x04, 0x12
        /*000e*/ 	.short	(.L_3 - .L_2)
	.align		4
.L_2:
        /*0010*/ 	.word	index@(triton_poi_fused_cat_91)
        /*0014*/ 	.word	0x00000000


	//----- nvinfo : EIATTR_FRAME_SIZE
	.align		4
.L_3:
        /*0018*/ 	.byte	0x04, 0x11
        /*001a*/ 	.short	(.L_5 - .L_4)
	.align		4
.L_4:
        /*001c*/ 	.word	index@(triton_poi_fused_cat_91)
        /*0020*/ 	.word	0x00000000


	//----- nvinfo : EIATTR_MIN_STACK_SIZE
	.align		4
.L_5:
        /*0024*/ 	.byte	0x04, 0x12
        /*0026*/ 	.short	(.L_7 - .L_6)
	.align		4
.L_6:
        /*0028*/ 	.word	index@(triton_poi_fused_cat_91)
        /*002c*/ 	.word	0x00000000
.L_7:


//--------------------- .nv.info.triton_poi_fused_cat_91 --------------------------
	.section	.nv.info.triton_poi_fused_cat_91,"",@"SHT_CUDA_INFO"
	.sectionflags	@""
	.align	4


	//----- nvinfo : EIATTR_CUDA_API_VERSION
	.align		4
        /*0000*/ 	.byte	0x04, 0x37
        /*0002*/ 	.short	(.L_9 - .L_8)
.L_8:
        /*0004*/ 	.word	0x0000007c


	//----- nvinfo : EIATTR_KPARAM_INFO
	.align		4
.L_9:
        /*0008*/ 	.byte	0x04, 0x17
        /*000a*/ 	.short	(.L_11 - .L_10)
.L_10:
        /*000c*/ 	.word	0x00000000
        /*0010*/ 	.short	0x0009
        /*0012*/ 	.short	0x0048
        /*0014*/ 	.byte	0x00, 0xf0, 0x11, 0x00


	//----- nvinfo : EIATTR_KPARAM_INFO
	.align		4
.L_11:
        /*0018*/ 	.byte	0x04, 0x17
        /*001a*/ 	.short	(.L_13 - .L_12)
.L_12:
        /*001c*/ 	.word	0x00000000
        /*0020*/ 	.short	0x0008
        /*0022*/ 	.short	0x0040
        /*0024*/ 	.byte	0x00, 0xf4, 0x21, 0x00


	//----- nvinfo : EIATTR_KPARAM_INFO
	.align		4
.L_13:
        /*0028*/ 	.byte	0x04, 0x17
        /*002a*/ 	.short	(.L_15 - .L_14)
.L_14:
        /*002c*/ 	.word	0x00000000
        /*0030*/ 	.short	0x0007
        /*0032*/ 	.short	0x0038
        /*0034*/ 	.byte	0x00, 0xf4, 0x21, 0x00


	//----- nvinfo : EIATTR_KPARAM_INFO
	.align		4
.L_15:
        /*0038*/ 	.byte	0x04, 0x17
        /*003a*/ 	.short	(.L_17 - .L_16)
.L_16:
        /*003c*/ 	.word	0x00000000
        /*0040*/ 	.short	0x0006
        /*0042*/ 	.short	0x0030
        /*0044*/ 	.byte	0x00, 0xf4, 0x21, 0x00


	//----- nvinfo : EIATTR_KPARAM_INFO
	.align		4
.L_17:
        /*0048*/ 	.byte	0x04, 0x17
        /*004a*/ 	.short	(.L_19 - .L_18)
.L_18:
        /*004c*/ 	.word	0x00000000
        /*0050*/ 	.short	0x0005
        /*0052*/ 	.short	0x0028
        /*0054*/ 	.byte	0x00, 0xf4, 0x21, 0x00


	//----- nvinfo : EIATTR_KPARAM_INFO
	.align		4
.L_19:
        /*0058*/ 	.byte	0x04, 0x17
        /*005a*/ 	.short	(.L_21 - .L_20)
.L_20:
        /*005c*/ 	.word	0x00000000
        /*0060*/ 	.short	0x0004
        /*0062*/ 	.short	0x0020
        /*0064*/ 	.byte	0x00, 0xf4, 0x21, 0x00


	//----- nvinfo : EIATTR_KPARAM_INFO
	.align		4
.L_21:
        /*0068*/ 	.byte	0x04, 0x17
        /*006a*/ 	.short	(.L_23 - .L_22)
.L_22:
        /*006c*/ 	.word	0x00000000
        /*0070*/ 	.short	0x0003
        /*0072*/ 	.short	0x0018
        /*0074*/ 	.byte	0x00, 0xf4, 0x21, 0x00


	//----- nvinfo : EIATTR_KPARAM_INFO
	.align		4
.L_23:
        /*0078*/ 	.byte	0x04, 0x17
        /*007a*/ 	.short	(.L_25 - .L_24)
.L_24:
        /*007c*/ 	.word	0x00000000
        /*0080*/ 	.short	0x0002
        /*0082*/ 	.short	0x0010
        /*0084*/ 	.byte	0x00, 0xf4, 0x21, 0x00


	//----- nvinfo : EIATTR_KPARAM_INFO
	.align		4
.L_25:
        /*0088*/ 	.byte	0x04, 0x17
        /*008a*/ 	.short	(.L_27 - .L_26)
.L_26:
        /*008c*/ 	.word	0x00000000
        /*0090*/ 	.short	0x0001
        /*0092*/ 	.short	0x0008
        /*0094*/ 	.byte	0x00, 0xf4, 0x21, 0x00


	//----- nvinfo : EIATTR_KPARAM_INFO
	.align		4
.L_27:
        /*0098*/ 	.byte	0x04, 0x17
        /*009a*/ 	.short	(.L_29 - .L_28)
.L_28:
        /*009c*/ 	.word	0x00000000
        /*00a0*/ 	.short	0x0000
        /*00a2*/ 	.short	0x0000
        /*00a4*/ 	.byte	0x00, 0xf4, 0x21, 0x00


	//----- nvinfo : EIATTR_SPARSE_MMA_MASK
	.align		4
.L_29:
        /*00a8*/ 	.byte	0x03, 0x50
        /*00aa*/ 	.short	0x0000


	//----- nvinfo : EIATTR_MAXREG_COUNT
	.align		4
        /*00ac*/ 	.byte	0x03, 0x1b
        /*00ae*/ 	.short	0x00ff


	//----- nvinfo : EIATTR_EXIT_INSTR_OFFSETS
	.align		4
        /*00b0*/ 	.byte	0x04, 0x1c
        /*00b2*/ 	.short	(.L_31 - .L_30)


	//   ....[0]....
.L_30:
        /*00b4*/ 	.word	0x00000960


	//----- nvinfo : EIATTR_REQNTID
	.align		4
.L_31:
        /*00b8*/ 	.byte	0x04, 0x10
        /*00ba*/ 	.short	(.L_33 - .L_32)
.L_32:
        /*00bc*/ 	.word	0x00000080
        /*00c0*/ 	.word	0x00000001
        /*00c4*/ 	.word	0x00000001


	//----- nvinfo : EIATTR_CBANK_PARAM_SIZE
	.align		4
.L_33:
        /*00c8*/ 	.byte	0x03, 0x19
        /*00ca*/ 	.short	0x004c


	//----- nvinfo : EIATTR_PARAM_CBANK
	.align		4
        /*00cc*/ 	.byte	0x04, 0x0a
        /*00ce*/ 	.short	(.L_35 - .L_34)
	.align		4
.L_34:
        /*00d0*/ 	.word	index@(.nv.constant0.triton_poi_fused_cat_91)
        /*00d4*/ 	.short	0x0210
        /*00d6*/ 	.short	0x004c


	//----- nvinfo : EIATTR_SW_WAR
	.align		4
.L_35:
        /*00d8*/ 	.byte	0x04, 0x36
        /*00da*/ 	.short	(.L_37 - .L_36)
.L_36:
        /*00dc*/ 	.word	0x00000008
.L_37:


//--------------------- .nv.callgraph             --------------------------
	.section	.nv.callgraph,"",@"SHT_CUDA_CALLGRAPH"
	.align	4
	.sectionentsize	8
	.align		4
        /*0000*/ 	.word	0x00000000
	.align		4
        /*0004*/ 	.word	0xffffffff
	.align		4
        /*0008*/ 	.word	0x00000000
	.align		4
        /*000c*/ 	.word	0xfffffffe
	.align		4
        /*0010*/ 	.word	0x00000000
	.align		4
        /*0014*/ 	.word	0xfffffffd
	.align		4
        /*0018*/ 	.word	0x00000000
	.align		4
        /*001c*/ 	.word	0xfffffffc


//--------------------- .text.triton_poi_fused_cat_91 --------------------------
	.section	.text.triton_poi_fused_cat_91,"ax",@progbits
	.align	128
        .global         triton_poi_fused_cat_91
        .type           triton_poi_fused_cat_91,@function
        .size           triton_poi_fused_cat_91,(.L_x_1 - triton_poi_fused_cat_91)
        .other          triton_poi_fused_cat_91,@"STO_CUDA_ENTRY STV_DEFAULT"
triton_poi_fused_cat_91:
.text.triton_poi_fused_cat_91:
[----:B------:R-:W-:Y:S01]  /*0000*/  LDC R1, c[0x0][0x28] ;  /* 0x00000a00ff017b82 */ /* 0x000fe20000000800 */
[----:B------:R-:W1:Y:S07]  /*0010*/  S2R R0, SR_TID.X ;  /* 0x0000000000007919 */ /* 0x000e6e0000002100 */
[----:B------:R-:W2:Y:S01]  /*0020*/  LDC.64 R4, c[0x0][0x218] ;  /* 0x00008600ff047b82 */ /* 0x000ea20000000a00 */
[----:B------:R-:W-:Y:S01]  /*0030*/  CS2R R14, SRZ ;  /* 0x00000000000e7805 */ /* 0x000fe2000001ff00 */
[----:B------:R-:W-:Y:S01]  /*0040*/  ULDC.64 UR4, c[0x0][0x208] ;  /* 0x0000820000047ab9 */ /* 0x000fe20000000a00 */
[----:B------:R-:W3:Y:S05]  /*0050*/  S2R R3, SR_CTAID.X ;  /* 0x0000000000037919 */ /* 0x000eea0000002500 */
[----:B------:R-:W4:Y:S08]  /*0060*/  LDC.64 R8, c[0x0][0x220] ;  /* 0x00008800ff087b82 */ /* 0x000f300000000a00 */
[----:B------:R-:W5:Y:S01]  /*0070*/  LDC.64 R16, c[0x0][0x230] ;  /* 0x00008c00ff107b82 */ /* 0x000f620000000a00 */
[----:B------:R-:W-:Y:S01]  /*0080*/  CS2R R10, SRZ ;  /* 0x00000000000a7805 */ /* 0x000fe2000001ff00 */
[----:B------:R-:W-:Y:S01]  /*0090*/  ULDC.64 UR6, c[0x0][0x228] ;  /* 0x00008a0000067ab9 */ /* 0x000fe20000000a00 */
[----:B-1----:R-:W-:-:S05]  /*00a0*/  IMAD.SHL.U32 R0, R0, 0x2, RZ ;  /* 0x0000000200007824 */ /* 0x002fca00078e00ff */
[----:B------:R-:W-:-:S05]  /*00b0*/  LOP3.LUT R0, R0, 0xfe, RZ, 0xc0, !PT ;  /* 0x000000fe00007812 */ /* 0x000fca00078ec0ff */
[----:B---3--:R-:W-:-:S05]  /*00c0*/  IMAD R2, R3, 0x100, R0 ;  /* 0x0000010003027824 */ /* 0x008fca00078e0200 */
[----:B------:R-:W-:-:S04]  /*00d0*/  SHF.R.S32.HI R19, RZ, 0x1f, R2 ;  /* 0x0000001fff137819 */ /* 0x000fc80000011402 */
[CC--:B------:R-:W-:Y:S02]  /*00e0*/  LEA.HI R0, R19.reuse, R2.reuse, RZ, 0x4 ;  /* 0x0000000213007211 */ /* 0x0c0fe400078f20ff */
[----:B------:R-:W-:Y:S02]  /*00f0*/  LEA.HI R3, R19, R2, RZ, 0x2 ;  /* 0x0000000213037211 */ /* 0x000fe400078f10ff */
[--C-:B------:R-:W-:Y:S02]  /*0100*/  SHF.R.S32.HI R13, RZ, 0x4, R0.reuse ;  /* 0x00000004ff0d7819 */ /* 0x100fe40000011400 */
[----:B------:R-:W-:Y:S02]  /*0110*/  SHF.R.S32.HI R6, RZ, 0x1f, R0 ;  /* 0x0000001fff067819 */ /* 0x000fe40000011400 */
[----:B------:R-:W-:Y:S02]  /*0120*/  SHF.R.S32.HI R12, RZ, 0x2, R3 ;  /* 0x00000002ff0c7819 */ /* 0x000fe40000011403 */
[----:B------:R-:W-:-:S02]  /*0130*/  LEA.HI R6, R6, R13, RZ, 0xa ;  /* 0x0000000d06067211 */ /* 0x000fc400078f50ff */
[----:B------:R-:W-:Y:S02]  /*0140*/  LEA.HI R7, R12, R12, RZ, 0x2 ;  /* 0x0000000c0c077211 */ /* 0x000fe400078f10ff */
[----:B------:R-:W-:Y:S02]  /*0150*/  LOP3.LUT R6, R6, 0xfffffc00, RZ, 0xc0, !PT ;  /* 0xfffffc0006067812 */ /* 0x000fe400078ec0ff */
[----:B------:R-:W-:Y:S02]  /*0160*/  LOP3.LUT R7, R7, 0xfffffffc, RZ, 0xc0, !PT ;  /* 0xfffffffc07077812 */ /* 0x000fe400078ec0ff */
[----:B------:R-:W-:Y:S01]  /*0170*/  LOP3.LUT R3, R3, 0xfffffffc, RZ, 0xc0, !PT ;  /* 0xfffffffc03037812 */ /* 0x000fe200078ec0ff */
[----:B------:R-:W-:Y:S02]  /*0180*/  IMAD.IADD R13, R13, 0x1, -R6 ;  /* 0x000000010d0d7824 */ /* 0x000fe400078e0a06 */
[----:B------:R-:W-:-:S03]  /*0190*/  IMAD.IADD R12, R12, 0x1, -R7 ;  /* 0x000000010c0c7824 */ /* 0x000fc600078e0a07 */
[----:B------:R-:W-:Y:S01]  /*01a0*/  ISETP.GE.AND P0, PT, R13, 0x200, PT ;  /* 0x000002000d00780c */ /* 0x000fe20003f06270 */
[----:B--2---:R-:W-:Y:S01]  /*01b0*/  IMAD.WIDE R20, R12, 0x8, R4 ;  /* 0x000000080c147825 */ /* 0x004fe200078e0204 */
[----:B------:R-:W-:-:S03]  /*01c0*/  CS2R R4, SRZ ;  /* 0x0000000000047805 */ /* 0x000fc6000001ff00 */
[----:B------:R-:W-:Y:S01]  /*01d0*/  IMAD.IADD R3, R2, 0x1, -R3 ;  /* 0x0000000102037824 */ /* 0x000fe200078e0a03 */
[----:B------:R-:W-:-:S07]  /*01e0*/  CS2R R6, SRZ ;  /* 0x0000000000067805 */ /* 0x000fce000001ff00 */
[----:B------:R-:W2:Y:S01]  /*01f0*/  @!P0 LDG.E.EL.64 R14, desc[UR4][R20.64] ;  /* 0x00000004140e8981 */ /* 0x000ea2000c2e1b00 */
[----:B----4-:R-:W-:Y:S01]  /*0200*/  IMAD.WIDE R22, R3, 0x8, R8 ;  /* 0x0000000803167825 */ /* 0x010fe200078e0208 */
[----:B------:R-:W-:-:S04]  /*0210*/  CS2R R8, SRZ ;  /* 0x0000000000087805 */ /* 0x000fc8000001ff00 */
[----:B------:R-:W3:Y:S01]  /*0220*/  @!P0 LDG.E.EL.128 R4, desc[UR4][R22.64] ;  /* 0x0000000416048981 */ /* 0x000ee2000c2e1d00 */
[----:B-----5:R-:W-:-:S05]  /*0230*/  IMAD.WIDE R16, R3, 0x8, R16 ;  /* 0x0000000803107825 */ /* 0x020fca00078e0210 */
[----:B------:R1:W4:Y:S01]  /*0240*/  @!P0 LDG.E.EL.128 R8, desc[UR4][R16.64] ;  /* 0x0000000410088981 */ /* 0x000322000c2e1d00 */
[----:B------:R-:W-:-:S04]  /*0250*/  LEA.HI R19, R19, R2, RZ, 0xe ;  /* 0x0000000213137211 */ /* 0x000fc800078f70ff */
[----:B------:R-:W-:Y:S02]  /*0260*/  LOP3.LUT R26, R19, 0xffffc000, RZ, 0xc0, !PT ;  /* 0xffffc000131a7812 */ /* 0x000fe400078ec0ff */
[----:B--2---:R-:W-:Y:S02]  /*0270*/  SEL R20, R15, RZ, !P0 ;  /* 0x000000ff0f147207 */ /* 0x004fe40004000000 */
[----:B------:R-:W-:Y:S02]  /*0280*/  SEL R18, R14, RZ, !P0 ;  /* 0x000000ff0e127207 */ /* 0x000fe40004000000 */
[----:B------:R-:W-:Y:S02]  /*0290*/  SHF.R.U32.HI R15, RZ, 0x1e, R20 ;  /* 0x0000001eff0f7819 */ /* 0x000fe40000011614 */
[----:B---3--:R-:W-:Y:S02]  /*02a0*/  SEL R23, R5, RZ, !P0 ;  /* 0x000000ff05177207 */ /* 0x008fe40004000000 */
[----:B------:R-:W-:-:S02]  /*02b0*/  LOP3.LUT R15, R15, 0x2, RZ, 0xc0, !PT ;  /* 0x000000020f0f7812 */ /* 0x000fc400078ec0ff */
[----:B------:R-:W-:Y:S02]  /*02c0*/  SEL R5, R6, RZ, !P0 ;  /* 0x000000ff06057207 */ /* 0x000fe40004000000 */
[----:B------:R-:W-:Y:S02]  /*02d0*/  IADD3 R24, P1, R15, R18, RZ ;  /* 0x000000120f187210 */ /* 0x000fe40007f3e0ff */
[----:B------:R-:W-:Y:S02]  /*02e0*/  SEL R18, R7, RZ, !P0 ;  /* 0x000000ff07127207 */ /* 0x000fe40004000000 */
[----:B------:R-:W-:Y:S01]  /*02f0*/  SEL R14, R4, RZ, !P0 ;  /* 0x000000ff040e7207 */ /* 0x000fe20004000000 */
[----:B------:R-:W-:Y:S01]  /*0300*/  IMAD.X R7, RZ, RZ, R20, P1 ;  /* 0x000000ffff077224 */ /* 0x000fe200008e0614 */
[----:B------:R-:W-:Y:S01]  /*0310*/  SHF.R.U32.HI R21, RZ, 0x1c, R23 ;  /* 0x0000001cff157819 */ /* 0x000fe20000011617 */
[----:B------:R-:W-:Y:S01]  /*0320*/  IMAD.SHL.U32 R6, R24, 0x8, RZ ;  /* 0x0000000818067824 */ /* 0x000fe200078e00ff */
[----:B-1----:R-:W-:-:S02]  /*0330*/  LEA R17, P1, R5, UR6, 0x2 ;  /* 0x0000000605117c11 */ /* 0x002fc4000f8210ff */
[----:B------:R-:W-:Y:S02]  /*0340*/  LEA R16, P2, R14, UR6, 0x2 ;  /* 0x000000060e107c11 */ /* 0x000fe4000f8410ff */
[----:B------:R-:W-:Y:S02]  /*0350*/  LOP3.LUT R21, R21, 0x8, RZ, 0xc0, !PT ;  /* 0x0000000815157812 */ /* 0x000fe400078ec0ff */
[--C-:B------:R-:W-:Y:S02]  /*0360*/  SHF.R.U32.HI R15, RZ, 0x1c, R18.reuse ;  /* 0x0000001cff0f7819 */ /* 0x100fe40000011612 */
[----:B------:R-:W-:Y:S02]  /*0370*/  LEA.HI.X R5, R5, UR7, R18, 0x2, P1 ;  /* 0x0000000705057c11 */ /* 0x000fe400088f1412 */
[----:B----4-:R-:W-:Y:S02]  /*0380*/  SEL R20, R9, RZ, !P0 ;  /* 0x000000ff09147207 */ /* 0x010fe40004000000 */
[----:B------:R-:W-:-:S02]  /*0390*/  SEL R18, R11, RZ, !P0 ;  /* 0x000000ff0b127207 */ /* 0x000fc40004000000 */
[----:B------:R-:W-:Y:S02]  /*03a0*/  SHF.L.U64.HI R4, R24, 0x3, R7 ;  /* 0x0000000318047819 */ /* 0x000fe40000010207 */
[----:B------:R-:W-:Y:S02]  /*03b0*/  LEA.HI.X R7, R14, UR7, R23, 0x2, P2 ;  /* 0x000000070e077c11 */ /* 0x000fe400090f1417 */
[----:B------:R-:W-:Y:S02]  /*03c0*/  IADD3 R16, P4, P3, R6, R16, R21 ;  /* 0x0000001006107210 */ /* 0x000fe40007b9e015 */
[----:B------:R-:W-:Y:S02]  /*03d0*/  SEL R23, R8, RZ, !P0 ;  /* 0x000000ff08177207 */ /* 0x000fe40004000000 */
[----:B------:R-:W-:Y:S02]  /*03e0*/  SEL R21, R10, RZ, !P0 ;  /* 0x000000ff0a157207 */ /* 0x000fe40004000000 */
[----:B------:R-:W-:-:S02]  /*03f0*/  SHF.R.U32.HI R11, RZ, 0x1c, R20 ;  /* 0x0000001cff0b7819 */ /* 0x000fc40000011614 */
[----:B------:R-:W-:Y:S02]  /*0400*/  SHF.R.U32.HI R9, RZ, 0x1c, R18 ;  /* 0x0000001cff097819 */ /* 0x000fe40000011612 */
[----:B------:R-:W-:Y:S02]  /*0410*/  LOP3.LUT R15, R15, 0x8, RZ, 0xc0, !PT ;  /* 0x000000080f0f7812 */ /* 0x000fe400078ec0ff */
[----:B------:R-:W-:Y:S02]  /*0420*/  LEA R10, P5, R23, UR6, 0x2 ;  /* 0x00000006170a7c11 */ /* 0x000fe4000f8a10ff */
[----:B------:R-:W-:Y:S02]  /*0430*/  LEA R8, P6, R21, UR6, 0x2 ;  /* 0x0000000615087c11 */ /* 0x000fe4000f8c10ff */
[----:B------:R-:W-:Y:S02]  /*0440*/  LOP3.LUT R11, R11, 0x8, RZ, 0xc0, !PT ;  /* 0x000000080b0b7812 */ /* 0x000fe400078ec0ff */
[----:B------:R-:W-:-:S02]  /*0450*/  LOP3.LUT R9, R9, 0x8, RZ, 0xc0, !PT ;  /* 0x0000000809097812 */ /* 0x000fc400078ec0ff */
[----:B------:R-:W-:Y:S02]  /*0460*/  IADD3 R14, P2, P1, R6, R17, R15 ;  /* 0x00000011060e7210 */ /* 0x000fe4000795e00f */
[----:B------:R-:W-:Y:S02]  /*0470*/  LEA.HI.X R23, R23, UR7, R20, 0x2, P5 ;  /* 0x0000000717177c11 */ /* 0x000fe4000a8f1414 */
[----:B------:R-:W-:Y:S01]  /*0480*/  LEA.HI.X R21, R21, UR7, R18, 0x2, P6 ;  /* 0x0000000715157c11 */ /* 0x000fe2000b0f1412 */
[----:B------:R-:W-:Y:S01]  /*0490*/  IMAD.MOV.U32 R18, RZ, RZ, RZ ;  /* 0x000000ffff127224 */ /* 0x000fe200078e00ff */
[----:B------:R-:W-:Y:S02]  /*04a0*/  IADD3.X R17, R4, R7, RZ, P4, P3 ;  /* 0x0000000704117210 */ /* 0x000fe400027e64ff */
[----:B------:R-:W-:Y:S02]  /*04b0*/  CS2R R24, SRZ ;  /* 0x0000000000187805 */ /* 0x000fe4000001ff00 */
[C---:B------:R-:W-:Y:S01]  /*04c0*/  IADD3 R10, P5, P6, R6.reuse, R10, R11 ;  /* 0x0000000a060a7210 */ /* 0x040fe20007ebe00b */
[----:B------:R-:W-:Y:S01]  /*04d0*/  ULDC.64 UR6, c[0x0][0x248] ;  /* 0x0000920000067ab9 */ /* 0x000fe20000000a00 */
[----:B------:R-:W-:-:S02]  /*04e0*/  IADD3 R8, P3, P4, R6, R8, R9 ;  /* 0x0000000806087210 */ /* 0x000fc40007c7e009 */
[C---:B------:R-:W-:Y:S01]  /*04f0*/  IADD3.X R15, R4.reuse, R5, RZ, P2, P1 ;  /* 0x00000005040f7210 */ /* 0x040fe200017e24ff */
[----:B------:R-:W1:Y:S01]  /*0500*/  LDC.64 R6, c[0x0][0x210] ;  /* 0x00008400ff067b82 */ /* 0x000e620000000a00 */
[C---:B------:R-:W-:Y:S02]  /*0510*/  IADD3.X R11, R4.reuse, R23, RZ, P5, P6 ;  /* 0x00000017040b7210 */ /* 0x040fe40002fec4ff */
[----:B------:R-:W-:Y:S01]  /*0520*/  IADD3.X R9, R4, R21, RZ, P3, P4 ;  /* 0x0000001504097210 */ /* 0x000fe20001fe84ff */
[----:B------:R-:W-:Y:S01]  /*0530*/  IMAD.SHL.U32 R21, R13, 0x4, RZ ;  /* 0x000000040d157824 */ /* 0x000fe200078e00ff */
[----:B------:R-:W-:-:S03]  /*0540*/  SHF.R.S32.HI R20, RZ, 0xe, R19 ;  /* 0x0000000eff147819 */ /* 0x000fc60000011413 */
[----:B------:R-:W2:Y:S01]  /*0550*/  LDC.64 R4, c[0x0][0x238] ;  /* 0x00008e00ff047b82 */ /* 0x000ea20000000a00 */
[----:B------:R-:W-:-:S04]  /*0560*/  IMAD.WIDE R16, R21, 0x4, R16 ;  /* 0x0000000415107825 */ /* 0x000fc800078e0210 */
[----:B------:R-:W-:-:S04]  /*0570*/  IMAD.WIDE R14, R21, 0x4, R14 ;  /* 0x00000004150e7825 */ /* 0x000fc800078e020e */
[----:B------:R-:W-:-:S04]  /*0580*/  IMAD.WIDE R10, R21, 0x4, R10 ;  /* 0x00000004150a7825 */ /* 0x000fc800078e020a */
[----:B------:R-:W-:-:S04]  /*0590*/  IMAD.WIDE R8, R21, 0x4, R8 ;  /* 0x0000000415087825 */ /* 0x000fc800078e0208 */
[----:B------:R-:W-:-:S04]  /*05a0*/  IMAD.SHL.U32 R23, R20, 0x800, RZ ;  /* 0x0000080014177824 */ /* 0x000fc800078e00ff */
[----:B------:R-:W-:-:S04]  /*05b0*/  IMAD.WIDE R16, R23, 0x4, R16 ;  /* 0x0000000417107825 */ /* 0x000fc800078e0210 */
[C---:B------:R-:W-:Y:S01]  /*05c0*/  IMAD.WIDE R14, R23.reuse, 0x4, R14 ;  /* 0x00000004170e7825 */ /* 0x040fe200078e020e */
[----:B------:R3:W4:Y:S03]  /*05d0*/  @!P0 LDG.E.EL R18, desc[UR4][R16.64] ;  /* 0x0000000410128981 */ /* 0x000726000c2e1900 */
[----:B------:R-:W-:Y:S01]  /*05e0*/  IMAD.WIDE R10, R23, 0x4, R10 ;  /* 0x00000004170a7825 */ /* 0x000fe200078e020a */
[----:B------:R-:W-:Y:S01]  /*05f0*/  ISETP.GT.AND P1, PT, R13, 0x1ff, PT ;  /* 0x000001ff0d00780c */ /* 0x000fe20003f24270 */
[----:B------:R-:W5:Y:S02]  /*0600*/  @!P0 LDG.E.EL R24, desc[UR4][R14.64] ;  /* 0x000000040e188981 */ /* 0x000f64000c2e1900 */
[----:B------:R-:W-:Y:S02]  /*0610*/  IMAD.WIDE R22, R23, 0x4, R8 ;  /* 0x0000000417167825 */ /* 0x000fe400078e0208 */
[----:B------:R-:W1:Y:S01]  /*0620*/  LDC.64 R8, c[0x0][0x240] ;  /* 0x00009000ff087b82 */ /* 0x000e620000000a00 */
[----:B------:R2:W5:Y:S01]  /*0630*/  @!P0 LDG.E.EL R25, desc[UR4][R10.64] ;  /* 0x000000040a198981 */ /* 0x000562000c2e1900 */
[----:B------:R-:W-:-:S02]  /*0640*/  IMAD.SHL.U32 R19, R20, 0x2000, RZ ;  /* 0x0000200014137824 */ /* 0x000fc400078e00ff */
[----:B------:R-:W-:-:S03]  /*0650*/  IMAD.MOV.U32 R21, RZ, RZ, RZ ;  /* 0x000000ffff157224 */ /* 0x000fc600078e00ff */
[----:B---3--:R-:W-:Y:S01]  /*0660*/  IADD3 R17, R19, R2, -R26 ;  /* 0x0000000213117210 */ /* 0x008fe20007ffe81a */
[----:B--2---:R-:W-:Y:S01]  /*0670*/  IMAD.WIDE R26, R3, 0x4, R4 ;  /* 0x00000004031a7825 */ /* 0x004fe200078e0204 */
[----:B------:R-:W-:Y:S02]  /*0680*/  LOP3.LUT R3, R0, 0xfffffff0, RZ, 0xc0, !PT ;  /* 0xfffffff000037812 */ /* 0x000fe400078ec0ff */
[----:B------:R-:W-:Y:S01]  /*0690*/  CS2R R4, SRZ ;  /* 0x0000000000047805 */ /* 0x000fe2000001ff00 */
[----:B------:R-:W2:Y:S01]  /*06a0*/  @!P0 LDG.E.EL R21, desc[UR4][R22.64] ;  /* 0x0000000416158981 */ /* 0x000ea2000c2e1900 */
[----:B------:R-:W-:Y:S02]  /*06b0*/  IMAD.SHL.U32 R13, R13, 0x10, RZ ;  /* 0x000000100d0d7824 */ /* 0x000fe400078e00ff */
[----:B------:R-:W-:Y:S01]  /*06c0*/  IMAD.IADD R0, R2, 0x1, -R3 ;  /* 0x0000000102007824 */ /* 0x000fe200078e0a03 */
[----:B------:R-:W-:Y:S01]  /*06d0*/  SHF.R.S32.HI R10, RZ, 0x1f, R19 ;  /* 0x0000001fff0a7819 */ /* 0x000fe20000011413 */
[----:B-1----:R-:W-:Y:S01]  /*06e0*/  IMAD.WIDE R16, R17, 0x4, R6 ;  /* 0x0000000411107825 */ /* 0x002fe200078e0206 */
[----:B------:R-:W-:-:S02]  /*06f0*/  CS2R R6, SRZ ;  /* 0x0000000000067805 */ /* 0x000fc4000001ff00 */
[----:B------:R-:W-:Y:S01]  /*0700*/  SHF.R.S32.HI R3, RZ, 0x1f, R13 ;  /* 0x0000001fff037819 */ /* 0x000fe2000001140d */
[----:B------:R-:W3:Y:S01]  /*0710*/  @!P0 LDG.E.EL.64 R4, desc[UR4][R26.64] ;  /* 0x000000041a048981 */ /* 0x000ee2000c2e1b00 */
[----:B------:R-:W-:Y:S02]  /*0720*/  IADD3 R19, P2, P3, R13, R0, R19 ;  /* 0x000000000d137210 */ /* 0x000fe40007b5e013 */
[----:B------:R-:W-:Y:S01]  /*0730*/  SHF.R.S32.HI R11, RZ, 0x1f, R0 ;  /* 0x0000001fff0b7819 */ /* 0x000fe20000011400 */
[----:B------:R-:W-:Y:S01]  /*0740*/  IMAD.MOV.U32 R0, RZ, RZ, RZ ;  /* 0x000000ffff007224 */ /* 0x000fe200078e00ff */
[----:B------:R1:W3:Y:S02]  /*0750*/  @!P0 LDG.E.64 R6, desc[UR4][R16.64] ;  /* 0x0000000410068981 */ /* 0x0002e4000c1e1b00 */
[----:B------:R-:W-:Y:S01]  /*0760*/  IADD3.X R10, R3, R11, R10, P2, P3 ;  /* 0x0000000b030a7210 */ /* 0x000fe200017e640a */
[----:B------:R-:W-:Y:S02]  /*0770*/  IMAD.MOV.U32 R3, RZ, RZ, RZ ;  /* 0x000000ffff037224 */ /* 0x000fe400078e00ff */
[----:B0-----:R-:W-:Y:S01]  /*0780*/  IMAD.WIDE R12, R12, 0x4, R8 ;  /* 0x000000040c0c7825 */ /* 0x001fe200078e0208 */
[----:B------:R-:W-:-:S02]  /*0790*/  LEA R14, P2, R19, UR6, 0x2 ;  /* 0x00000006130e7c11 */ /* 0x000fc4000f8410ff */
[----:B------:R-:W-:Y:S02]  /*07a0*/  CS2R R8, SRZ ;  /* 0x0000000000087805 */ /* 0x000fe4000001ff00 */
[----:B------:R-:W3:Y:S01]  /*07b0*/  @!P0 LDG.E.EL R0, desc[UR4][R12.64] ;  /* 0x000000040c008981 */ /* 0x000ee2000c2e1900 */
[----:B------:R-:W-:Y:S02]  /*07c0*/  LEA.HI.X R15, R19, UR7, R10, 0x2, P2 ;  /* 0x00000007130f7c11 */ /* 0x000fe400090f140a */
[----:B------:R-:W0:Y:S01]  /*07d0*/  LDC.64 R10, c[0x0][0x250] ;  /* 0x00009400ff0a7b82 */ /* 0x000e220000000a00 */
[----:B------:R0:W3:Y:S04]  /*07e0*/  @!P0 LDG.E.EL R3, desc[UR4][R12.64] ;  /* 0x000000040c038981 */ /* 0x0000e8000c2e1900 */
[----:B------:R-:W3:Y:S01]  /*07f0*/  @P1 LDG.E.64 R8, desc[UR4][R14.64+-0x8000] ;  /* 0xff8000040e081981 */ /* 0x000ee2000c1e1b00 */
[----:B0-----:R-:W-:Y:S01]  /*0800*/  IMAD.WIDE R10, R2, 0x4, R10 ;  /* 0x00000004020a7825 */ /* 0x001fe200078e020a */
[----:B----4-:R-:W-:-:S02]  /*0810*/  SEL R19, R18, RZ, !P0 ;  /* 0x000000ff12137207 */ /* 0x010fc40004000000 */
[----:B-----5:R-:W-:Y:S02]  /*0820*/  SEL R24, R24, RZ, !P0 ;  /* 0x000000ff18187207 */ /* 0x020fe40004000000 */
[----:B-1----:R-:W-:-:S05]  /*0830*/  SEL R16, R25, RZ, !P0 ;  /* 0x000000ff19107207 */ /* 0x002fca0004000000 */
[----:B------:R-:W-:Y:S01]  /*0840*/  FADD R16, -R19, R16 ;  /* 0x0000001013107221 */ /* 0x000fe20000000100 */
[----:B--2---:R-:W-:-:S05]  /*0850*/  SEL R21, R21, RZ, !P0 ;  /* 0x000000ff15157207 */ /* 0x004fca0004000000 */
[----:B------:R-:W-:Y:S01]  /*0860*/  FADD R21, -R24, R21 ;  /* 0x0000001518157221 */ /* 0x000fe20000000100 */
[----:B---3--:R-:W-:Y:S02]  /*0870*/  SEL R4, R4, RZ, !P0 ;  /* 0x000000ff04047207 */ /* 0x008fe40004000000 */
[----:B------:R-:W-:Y:S02]  /*0880*/  SEL R5, R5, RZ, !P0 ;  /* 0x000000ff05057207 */ /* 0x000fe40004000000 */
[----:B------:R-:W-:Y:S01]  /*0890*/  SEL R13, R6, RZ, !P0 ;  /* 0x000000ff060d7207 */ /* 0x000fe20004000000 */
[----:B------:R-:W-:Y:S01]  /*08a0*/  FFMA R4, R16, R4, R19 ;  /* 0x0000000410047223 */ /* 0x000fe20000000013 */
[----:B------:R-:W-:Y:S01]  /*08b0*/  SEL R6, R7, RZ, !P0 ;  /* 0x000000ff07067207 */ /* 0x000fe20004000000 */
[----:B------:R-:W-:Y:S02]  /*08c0*/  FFMA R5, R21, R5, R24 ;  /* 0x0000000515057223 */ /* 0x000fe40000000018 */
[----:B------:R-:W-:-:S02]  /*08d0*/  FADD R4, -R13, R4 ;  /* 0x000000040d047221 */ /* 0x000fc40000000100 */
[----:B------:R-:W-:Y:S01]  /*08e0*/  FADD R5, -R6, R5 ;  /* 0x0000000506057221 */ /* 0x000fe20000000100 */
[----:B------:R-:W-:Y:S02]  /*08f0*/  SEL R0, R0, RZ, !P0 ;  /* 0x000000ff00007207 */ /* 0x000fe40004000000 */
[----:B------:R-:W-:-:S03]  /*0900*/  SEL R3, R3, RZ, !P0 ;  /* 0x000000ff03037207 */ /* 0x000fc60004000000 */
[----:B------:R-:W-:Y:S01]  /*0910*/  FFMA R4, R4, R0, R13 ;  /* 0x0000000004047223 */ /* 0x000fe2000000000d */
[----:B------:R-:W-:Y:S01]  /*0920*/  @P0 SEL R4, R8, RZ, P1 ;  /* 0x000000ff08040207 */ /* 0x000fe20000800000 */
[----:B------:R-:W-:Y:S01]  /*0930*/  FFMA R5, R5, R3, R6 ;  /* 0x0000000305057223 */ /* 0x000fe20000000006 */
[----:B------:R-:W-:-:S05]  /*0940*/  @P0 SEL R5, R9, RZ, P1 ;  /* 0x000000ff09050207 */ /* 0x000fca0000800000 */
[----:B------:R-:W-:Y:S01]  /*0950*/  STG.E.64 desc[UR4][R10.64], R4 ;  /* 0x000000040a007986 */ /* 0x000fe2000c101b04 */
[----:B------:R-:W-:Y:S05]  /*0960*/  EXIT ;  /* 0x000000000000794d */ /* 0x000fea0003800000 */
.L_x_0:
[----:B------:R-:W-:-:S00]  /*0970*/  BRA `(.L_x_0) ;  /* 0xfffffffc00fc7947 */ /* 0x000fc0000383ffff */
[----:B------:R-:W-:-:S00]  /*0980*/  NOP ;  /* 0x0000000000007918 */ /* 0x000fc00000000000 */
[----:B------:R-:W-:-:S00]  /*0990*/  NOP ;  /* 0x0000000000007918 */ /* 0x000fc00000000000 */
[----:B------:R-:W-:-:S00]  /*09a0*/  NOP ;  /* 0x0000000000007918 */ /* 0x000fc00000000000 */
[----:B------:R-:W-:-:S00]  /*09b0*/  NOP ;  /* 0x0000000000007918 */ /* 0x000fc00000000000 */
[----:B------:R-:W-:-:S00]  /*09c0*/  NOP ;  /* 0x0000000000007918 */ /* 0x000fc00000000000 */
[----:B------:R-:W-:-:S00]  /*09d0*/  NOP ;  /* 0x0000000000007918 */ /* 0x000fc00000000000 */
[----:B------:R-:W-:-:S00]  /*09e0*/  NOP ;  /* 0x0000000000007918 */ /* 0x000fc00000000000 */
[----:B------:R-:W-:-:S00]  /*09f0*/  NOP ;  /* 0x0000000000007918 */ /* 0x000fc00000000000 */
.L_x_1:


//--------------------- .nv.constant0.triton_poi_fused_cat_91 --------------------------
	.section	.nv.constant0.triton_poi_fused_cat_91,"a",@progbits
	.sectionflags	@""
	.align	4
.nv.constant0.triton_poi_fused_cat_91:
	.zero		604
